	.headerflags	@"EF_CUDA_TEXMODE_UNIFIED EF_CUDA_64BIT_ADDRESS EF_CUDA_ACCELERATORS EF_CUDA_SM90 EF_CUDA_VIRTUAL_SM(EF_CUDA_SM90)"
	.elftype	@"ET_EXEC"


//--------------------- .nv.info                  --------------------------
	.section	.nv.info,"",@"SHT_CUDA_INFO"
	.align	4


	//----- nvinfo : EIATTR_REGCOUNT
	.align		4
        /*0000*/ 	.byte	0x04, 0x2f
        /*0002*/ 	.short	(.L_3 - .L_2)
	.align		4
.L_2:
        /*0004*/ 	.word	index@(triton_poi_fused__native_batch_norm_legit_no_training_relu_20)
        /*0008*/ 	.word	0x00000020


	//----- nvinfo : EIATTR_MIN_STACK_SIZE
	.align		4
.L_3:
        /*000c*/ 	.byte	0x04, 0x12
        /*000e*/ 	.short	(.L_5 - .L_4)
	.align		4
.L_4:
        /*0010*/ 	.word	index@(triton_poi_fused__native_batch_norm_legit_no_training_relu_20)
        /*0014*/ 	.word	0x00000000


	//----- nvinfo : EIATTR_FRAME_SIZE
	.align		4
.L_5:
        /*0018*/ 	.byte	0x04, 0x11
        /*001a*/ 	.short	(.L_7 - .L_6)
	.align		4
.L_6:
        /*001c*/ 	.word	index@(triton_poi_fused__native_batch_norm_legit_no_training_relu_20)
        /*0020*/ 	.word	0x00000000


	//----- nvinfo : EIATTR_MIN_STACK_SIZE
	.align		4
.L_7:
        /*0024*/ 	.byte	0x04, 0x12
        /*0026*/ 	.short	(.L_9 - .L_8)
	.align		4
.L_8:
        /*0028*/ 	.word	index@(triton_poi_fused__native_batch_norm_legit_no_training_relu_20)
        /*002c*/ 	.word	0x00000000
.L_9:


//--------------------- .nv.info.triton_poi_fused__native_batch_norm_legit_no_training_relu_20 --------------------------
	.section	.nv.info.triton_poi_fused__native_batch_norm_legit_no_training_relu_20,"",@"SHT_CUDA_INFO"
	.sectionflags	@""
	.align	4


	//----- nvinfo : EIATTR_CUDA_API_VERSION
	.align		4
        /*0000*/ 	.byte	0x04, 0x37
        /*0002*/ 	.short	(.L_11 - .L_10)
.L_10:
        /*0004*/ 	.word	0x0000007c


	//----- nvinfo : EIATTR_KPARAM_INFO
	.align		4
.L_11:
        /*0008*/ 	.byte	0x04, 0x17
        /*000a*/ 	.short	(.L_13 - .L_12)
.L_12:
        /*000c*/ 	.word	0x00000000
        /*0010*/ 	.short	0x0006
        /*0012*/ 	.short	0x0030
        /*0014*/ 	.byte	0x00, 0xf0, 0x11, 0x00


	//----- nvinfo : EIATTR_KPARAM_INFO
	.align		4
.L_13:
        /*0018*/ 	.byte	0x04, 0x17
        /*001a*/ 	.short	(.L_15 - .L_14)
.L_14:
        /*001c*/ 	.word	0x00000000
        /*0020*/ 	.short	0x0005
        /*0022*/ 	.short	0x0028
        /*0024*/ 	.byte	0x00, 0xf4, 0x21, 0x00


	//----- nvinfo : EIATTR_KPARAM_INFO
	.align		4
.L_15:
        /*0028*/ 	.byte	0x04, 0x17
        /*002a*/ 	.short	(.L_17 - .L_16)
.L_16:
        /*002c*/ 	.word	0x00000000
        /*0030*/ 	.short	0x0004
        /*0032*/ 	.short	0x0020
        /*0034*/ 	.byte	0x00, 0xf4, 0x21, 0x00


	//----- nvinfo : EIATTR_KPARAM_INFO
	.align		4
.L_17:
        /*0038*/ 	.byte	0x04, 0x17
        /*003a*/ 	.short	(.L_19 - .L_18)
.L_18:
        /*003c*/ 	.word	0x00000000
        /*0040*/ 	.short	0x0003
        /*0042*/ 	.short	0x0018
        /*0044*/ 	.byte	0x00, 0xf4, 0x21, 0x00


	//----- nvinfo : EIATTR_KPARAM_INFO
	.align		4
.L_19:
        /*0048*/ 	.byte	0x04, 0x17
        /*004a*/ 	.short	(.L_21 - .L_20)
.L_20:
        /*004c*/ 	.word	0x00000000
        /*0050*/ 	.short	0x0002
        /*0052*/ 	.short	0x0010
        /*0054*/ 	.byte	0x00, 0xf4, 0x21, 0x00


	//----- nvinfo : EIATTR_KPARAM_INFO
	.align		4
.L_21:
        /*0058*/ 	.byte	0x04, 0x17
        /*005a*/ 	.short	(.L_23 - .L_22)
.L_22:
        /*005c*/ 	.word	0x00000000
        /*0060*/ 	.short	0x0001
        /*0062*/ 	.short	0x0008
        /*0064*/ 	.byte	0x00, 0xf4, 0x21, 0x00


	//----- nvinfo : EIATTR_KPARAM_INFO
	.align		4
.L_23:
        /*0068*/ 	.byte	0x04, 0x17
        /*006a*/ 	.short	(.L_25 - .L_24)
.L_24:
        /*006c*/ 	.word	0x00000000
        /*0070*/ 	.short	0x0000
        /*0072*/ 	.short	0x0000
        /*0074*/ 	.byte	0x00, 0xf4, 0x21, 0x00


	//----- nvinfo : EIATTR_SPARSE_MMA_MASK
	.align		4
.L_25:
        /*0078*/ 	.byte	0x03, 0x50
        /*007a*/ 	.short	0x0000


	//----- nvinfo : EIATTR_MAXREG_COUNT
	.align		4
        /*007c*/ 	.byte	0x03, 0x1b
        /*007e*/ 	.short	0x00ff


	//----- nvinfo : EIATTR_EXIT_INSTR_OFFSETS
	.align		4
        /*0080*/ 	.byte	0x04, 0x1c
        /*0082*/ 	.short	(.L_27 - .L_26)


	//   ....[0]....
.L_26:
        /*0084*/ 	.word	0x000006e0


	//----- nvinfo : EIATTR_REQNTID
	.align		4
.L_27:
        /*0088*/ 	.byte	0x04, 0x10
        /*008a*/ 	.short	(.L_29 - .L_28)
.L_28:
        /*008c*/ 	.word	0x00000080
        /*0090*/ 	.word	0x00000001
        /*0094*/ 	.word	0x00000001


	//----- nvinfo : EIATTR_CBANK_PARAM_SIZE
	.align		4
.L_29:
        /*0098*/ 	.byte	0x03, 0x19
        /*009a*/ 	.short	0x0034


	//----- nvinfo : EIATTR_PARAM_CBANK
	.align		4
        /*009c*/ 	.byte	0x04, 0x0a
        /*009e*/ 	.short	(.L_31 - .L_30)
	.align		4
.L_30:
        /*00a0*/ 	.word	index@(.nv.constant0.triton_poi_fused__native_batch_norm_legit_no_training_relu_20)
        /*00a4*/ 	.short	0x0210
        /*00a6*/ 	.short	0x0034


	//----- nvinfo : EIATTR_SW_WAR
	.align		4
.L_31:
        /*00a8*/ 	.byte	0x04, 0x36
        /*00aa*/ 	.short	(.L_33 - .L_32)
.L_32:
        /*00ac*/ 	.word	0x00000008
.L_33:


//--------------------- .nv.callgraph             --------------------------
	.section	.nv.callgraph,"",@"SHT_CUDA_CALLGRAPH"
	.align	4
	.sectionentsize	8
	.align		4
        /*0000*/ 	.word	0x00000000
	.align		4
        /*0004*/ 	.word	0xffffffff
	.align		4
        /*0008*/ 	.word	0x00000000
	.align		4
        /*000c*/ 	.word	0xfffffffe
	.align		4
        /*0010*/ 	.word	0x00000000
	.align		4
        /*0014*/ 	.word	0xfffffffd
	.align		4
        /*0018*/ 	.word	0x00000000
	.align		4
        /*001c*/ 	.word	0xfffffffc


//--------------------- .nv.constant4             --------------------------
	.section	.nv.constant4,"a",@progbits
	.align	8
	.align		8
.nv.constant4:
        /*0000*/ 	.dword	_$_str
	.align		8
        /*0008*/ 	.dword	_$_str_$_2


//--------------------- .text.triton_poi_fused__native_batch_norm_legit_no_training_relu_20 --------------------------
	.section	.text.triton_poi_fused__native_batch_norm_legit_no_training_relu_20,"ax",@progbits
	.align	128
        .global         triton_poi_fused__native_batch_norm_legit_no_training_relu_20
        .type           triton_poi_fused__native_batch_norm_legit_no_training_relu_20,@function
        .size           triton_poi_fused__native_batch_norm_legit_no_training_relu_20,(.L_x_1 - triton_poi_fused__native_batch_norm_legit_no_training_relu_20)
        .other          triton_poi_fused__native_batch_norm_legit_no_training_relu_20,@"STO_CUDA_ENTRY STV_DEFAULT"
triton_poi_fused__native_batch_norm_legit_no_training_relu_20:
.text.triton_poi_fused__native_batch_norm_legit_no_training_relu_20:
[----:B------:R-:W-:Y:S01]  /*0000*/  LDC R1, c[0x0][0x28] ;  /* 0x00000a00ff017b82 */ /* 0x000fe20000000800 */
[----:B------:R-:W1:Y:S01]  /*0010*/  S2R R0, SR_TID.X ;  /* 0x0000000000007919 */ /* 0x000e620000002100 */
[----:B------:R-:W-:-:S06]  /*0020*/  ULDC.64 UR4, c[0x0][0x208] ;  /* 0x0000820000047ab9 */ /* 0x000fcc0000000a00 */
[----:B------:R-:W2:Y:S01]  /*0030*/  LDC.64 R16, c[0x0][0x218] ;  /* 0x00008600ff107b82 */ /* 0x000ea20000000a00 */
[----:B------:R-:W3:Y:S07]  /*0040*/  S2R R5, SR_CTAID.X ;  /* 0x0000000000057919 */ /* 0x000eee0000002500 */
[----:B------:R-:W4:Y:S08]  /*0050*/  LDC.64 R14, c[0x0][0x210] ;  /* 0x00008400ff0e7b82 */ /* 0x000f300000000a00 */
[----:B------:R-:W5:Y:S01]  /*0060*/  LDC.64 R12, c[0x0][0x230] ;  /* 0x00008c00ff0c7b82 */ /* 0x000f620000000a00 */
[----:B-1----:R-:W-:-:S02]  /*0070*/  SHF.L.U32 R0, R0, 0x2, RZ ;  /* 0x0000000200007819 */ /* 0x002fc400000006ff */
[----:B---3--:R-:W-:Y:S02]  /*0080*/  SHF.R.S32.HI R3, RZ, 0x15, R5 ;  /* 0x00000015ff037819 */ /* 0x008fe40000011405 */
[----:B------:R-:W-:Y:S02]  /*0090*/  LOP3.LUT R0, R0, 0x1fc, RZ, 0xc0, !PT ;  /* 0x000001fc00007812 */ /* 0x000fe400078ec0ff */
[----:B------:R-:W-:Y:S02]  /*00a0*/  SGXT R3, R3, 0x1 ;  /* 0x000000010303781a */ /* 0x000fe40000000200 */
[----:B------:R-:W-:-:S04]  /*00b0*/  LEA R18, R5, R0, 0xa ;  /* 0x0000000005127211 */ /* 0x000fc800078e50ff */
[----:B------:R-:W-:Y:S02]  /*00c0*/  LEA.HI R0, R3, R18, RZ, 0x8 ;  /* 0x0000001203007211 */ /* 0x000fe400078f40ff */
[----:B------:R-:W1:Y:S02]  /*00d0*/  LDC.64 R2, c[0x0][0x220] ;  /* 0x00008800ff027b82 */ /* 0x000e640000000a00 */
[----:B------:R-:W-:Y:S02]  /*00e0*/  SHF.R.S32.HI R23, RZ, 0x8, R0 ;  /* 0x00000008ff177819 */ /* 0x000fe40000011400 */
[----:B------:R-:W-:-:S03]  /*00f0*/  IADD3 R0, R0, 0x200, RZ ;  /* 0x0000020000007810 */ /* 0x000fc60007ffe0ff */
[----:B------:R-:W-:Y:S01]  /*0100*/  IMAD.HI R4, R23, 0x2aaaaaab, RZ ;  /* 0x2aaaaaab17047827 */ /* 0x000fe200078e02ff */
[----:B------:R-:W-:-:S04]  /*0110*/  SHF.R.S32.HI R0, RZ, 0x8, R0 ;  /* 0x00000008ff007819 */ /* 0x000fc80000011400 */
[----:B------:R-:W-:Y:S01]  /*0120*/  SHF.R.U32.HI R5, RZ, 0x1f, R4 ;  /* 0x0000001fff057819 */ /* 0x000fe20000011604 */
[----:B------:R-:W-:-:S03]  /*0130*/  IMAD.HI R6, R0, 0x2aaaaaab, RZ ;  /* 0x2aaaaaab00067827 */ /* 0x000fc600078e02ff */
[----:B------:R-:W-:Y:S02]  /*0140*/  LEA.HI R4, R4, R5, RZ, 0x1a ;  /* 0x0000000504047211 */ /* 0x000fe400078fd0ff */
[----:B------:R-:W-:-:S03]  /*0150*/  SHF.R.U32.HI R5, RZ, 0x1f, R6 ;  /* 0x0000001fff057819 */ /* 0x000fc60000011606 */
[----:B------:R-:W-:Y:S01]  /*0160*/  IMAD R23, R4, -0x180, R23 ;  /* 0xfffffe8004177824 */ /* 0x000fe200078e0217 */
[----:B------:R-:W-:-:S03]  /*0170*/  LEA.HI R5, R6, R5, RZ, 0x1a ;  /* 0x0000000506057211 */ /* 0x000fc600078fd0ff */
[----:B-1----:R-:W-:-:S04]  /*0180*/  IMAD.WIDE R8, R23, 0x4, R2 ;  /* 0x0000000417087825 */ /* 0x002fc800078e0202 */
[----:B------:R-:W-:Y:S01]  /*0190*/  IMAD R19, R5, -0x180, R0 ;  /* 0xfffffe8005137824 */ /* 0x000fe200078e0200 */
[----:B------:R-:W3:Y:S03]  /*01a0*/  LDG.E.EL R20, desc[UR4][R8.64] ;  /* 0x0000000408147981 */ /* 0x000ee6000c2e1900 */
[----:B------:R-:W-:Y:S02]  /*01b0*/  IMAD.WIDE R10, R19, 0x4, R2 ;  /* 0x00000004130a7825 */ /* 0x000fe400078e0202 */
[----:B------:R-:W1:Y:S03]  /*01c0*/  LDC.64 R2, c[0x0][0x228] ;  /* 0x00008a00ff027b82 */ /* 0x000e660000000a00 */
[----:B------:R-:W3:Y:S01]  /*01d0*/  LDG.E.EL R21, desc[UR4][R10.64] ;  /* 0x000000040a157981 */ /* 0x000ee2000c2e1900 */
[----:B--2---:R-:W-:-:S04]  /*01e0*/  IMAD.WIDE R26, R23, 0x4, R16 ;  /* 0x00000004171a7825 */ /* 0x004fc800078e0210 */
[----:B----4-:R-:W-:Y:S01]  /*01f0*/  IMAD.WIDE R14, R18, 0x4, R14 ;  /* 0x00000004120e7825 */ /* 0x010fe200078e020e */
[----:B------:R-:W2:Y:S04]  /*0200*/  LDG.E.EL R0, desc[UR4][R26.64] ;  /* 0x000000041a007981 */ /* 0x000ea8000c2e1900 */
[----:B------:R-:W2:Y:S01]  /*0210*/  LDG.E.128 R4, desc[UR4][R14.64] ;  /* 0x000000040e047981 */ /* 0x000ea2000c1e1d00 */
[----:B------:R-:W-:-:S03]  /*0220*/  IMAD.WIDE R16, R19, 0x4, R16 ;  /* 0x0000000413107825 */ /* 0x000fc600078e0210 */
[----:B------:R-:W4:Y:S04]  /*0230*/  LDG.E.128 R8, desc[UR4][R14.64+0x800] ;  /* 0x000800040e087981 */ /* 0x000f28000c1e1d00 */
[----:B------:R-:W4:Y:S01]  /*0240*/  LDG.E.EL R16, desc[UR4][R16.64] ;  /* 0x0000000410107981 */ /* 0x000f22000c2e1900 */
[----:B01----:R-:W-:-:S04]  /*0250*/  IMAD.WIDE R24, R23, 0x4, R2 ;  /* 0x0000000417187825 */ /* 0x003fc800078e0202 */
[----:B-----5:R-:W-:Y:S02]  /*0260*/  IMAD.WIDE R22, R23, 0x4, R12 ;  /* 0x0000000417167825 */ /* 0x020fe400078e020c */
[----:B------:R-:W5:Y:S04]  /*0270*/  LDG.E.EL R24, desc[UR4][R24.64] ;  /* 0x0000000418187981 */ /* 0x000f68000c2e1900 */
[----:B------:R-:W5:Y:S01]  /*0280*/  LDG.E.EL R23, desc[UR4][R22.64] ;  /* 0x0000000416177981 */ /* 0x000f62000c2e1900 */
[----:B------:R-:W-:-:S04]  /*0290*/  IMAD.WIDE R2, R19, 0x4, R2 ;  /* 0x0000000413027825 */ /* 0x000fc800078e0202 */
[----:B------:R-:W-:Y:S02]  /*02a0*/  IMAD.WIDE R28, R19, 0x4, R12 ;  /* 0x00000004131c7825 */ /* 0x000fe400078e020c */
[----:B------:R0:W4:Y:S04]  /*02b0*/  LDG.E.EL R12, desc[UR4][R2.64] ;  /* 0x00000004020c7981 */ /* 0x000128000c2e1900 */
[----:B------:R-:W4:Y:S01]  /*02c0*/  LDG.E.EL R13, desc[UR4][R28.64] ;  /* 0x000000041c0d7981 */ /* 0x000f22000c2e1900 */
[----:B0-----:R-:W-:Y:S01]  /*02d0*/  HFMA2.MMA R3, -RZ, RZ, 1.625, 0 ;  /* 0x3e800000ff037435 */ /* 0x001fe200000001ff */
[----:B---3--:R-:W-:-:S04]  /*02e0*/  FADD R20, R20, 9.9999997473787516356e-06 ;  /* 0x3727c5ac14147421 */ /* 0x008fc80000000000 */
[----:B------:R-:W0:Y:S01]  /*02f0*/  MUFU.SQRT R19, R20 ;  /* 0x0000001400137308 */ /* 0x000e220000002000 */
[----:B------:R-:W-:-:S07]  /*0300*/  FADD R21, R21, 9.9999997473787516356e-06 ;  /* 0x3727c5ac15157421 */ /* 0x000fce0000000000 */
[----:B------:R-:W1:Y:S01]  /*0310*/  MUFU.SQRT R25, R21 ;  /* 0x0000001500197308 */ /* 0x000e620000002000 */
[C---:B0-----:R-:W-:Y:S02]  /*0320*/  FSETP.GT.AND P0, PT, R19.reuse, 8.50705917302346158658e+37, PT ;  /* 0x7e8000001300780b */ /* 0x041fe40003f04000 */
[----:B------:R-:W-:Y:S02]  /*0330*/  FSETP.GEU.AND P2, PT, R19, 1.175494350822287508e-38, PT ;  /* 0x008000001300780b */ /* 0x000fe40003f4e000 */
[C---:B-1----:R-:W-:Y:S02]  /*0340*/  FSETP.GT.AND P1, PT, R25.reuse, 8.50705917302346158658e+37, PT ;  /* 0x7e8000001900780b */ /* 0x042fe40003f24000 */
[----:B------:R-:W-:-:S07]  /*0350*/  FSETP.GEU.AND P3, PT, R25, 1.175494350822287508e-38, PT ;  /* 0x008000001900780b */ /* 0x000fce0003f6e000 */
[----:B------:R-:W-:-:S04]  /*0360*/  @P0 FMUL R19, R19, 0.25 ;  /* 0x3e80000013130820 */ /* 0x000fc80000400000 */
[----:B------:R-:W-:Y:S01]  /*0370*/  @!P2 FMUL R19, R19, 16777216 ;  /* 0x4b8000001313a820 */ /* 0x000fe20000400000 */
[----:B------:R-:W-:-:S05]  /*0380*/  @P1 FMUL R25, R25, 0.25 ;  /* 0x3e80000019191820 */ /* 0x000fca0000400000 */
[----:B------:R-:W0:Y:S01]  /*0390*/  MUFU.RCP R19, R19 ;  /* 0x0000001300137308 */ /* 0x000e220000001000 */
[----:B------:R-:W-:Y:S01]  /*03a0*/  @!P3 FMUL R25, R25, 16777216 ;  /* 0x4b8000001919b820 */ /* 0x000fe20000400000 */
[----:B------:R-:W-:-:S06]  /*03b0*/  FSEL R2, R3, 1, P0 ;  /* 0x3f80000003027808 */ /* 0x000fcc0000000000 */
[----:B------:R-:W1:Y:S01]  /*03c0*/  MUFU.RCP R14, R25 ;  /* 0x00000019000e7308 */ /* 0x000e620000001000 */
[----:B------:R-:W-:Y:S01]  /*03d0*/  FSEL R3, R3, 1, P1 ;  /* 0x3f80000003037808 */ /* 0x000fe20000800000 */
[----:B------:R-:W-:Y:S01]  /*03e0*/  @!P2 FMUL R2, R2, 16777216 ;  /* 0x4b8000000202a820 */ /* 0x000fe20000400000 */
[----:B--2---:R-:W-:-:S03]  /*03f0*/  FADD R4, R4, -R0 ;  /* 0x8000000004047221 */ /* 0x004fc60000000000 */
[----:B------:R-:W-:Y:S01]  /*0400*/  @!P3 FMUL R3, R3, 16777216 ;  /* 0x4b8000000303b820 */ /* 0x000fe20000400000 */
[----:B0-----:R-:W-:Y:S01]  /*0410*/  FMUL R15, R19, R2 ;  /* 0x00000002130f7220 */ /* 0x001fe20000400000 */
[--C-:B------:R-:W-:Y:S01]  /*0420*/  FADD R20, R5, -R0.reuse ;  /* 0x8000000005147221 */ /* 0x100fe20000000000 */
[--C-:B------:R-:W-:Y:S01]  /*0430*/  FADD R6, R6, -R0.reuse ;  /* 0x8000000006067221 */ /* 0x100fe20000000000 */
[----:B------:R-:W-:Y:S01]  /*0440*/  FADD R0, R7, -R0 ;  /* 0x8000000007007221 */ /* 0x000fe20000000000 */
[C---:B------:R-:W-:Y:S01]  /*0450*/  FMUL R5, R15.reuse, R4 ;  /* 0x000000040f057220 */ /* 0x040fe20000400000 */
[C---:B------:R-:W-:Y:S01]  /*0460*/  FMUL R4, R15.reuse, R20 ;  /* 0x000000140f047220 */ /* 0x040fe20000400000 */
[----:B-1----:R-:W-:Y:S02]  /*0470*/  FMUL R14, R14, R3 ;  /* 0x000000030e0e7220 */ /* 0x002fe40000400000 */
[----:B------:R-:W0:Y:S01]  /*0480*/  LDC.64 R2, c[0x0][0x238] ;  /* 0x00008e00ff027b82 */ /* 0x000e220000000a00 */
[C---:B------:R-:W-:Y:S01]  /*0490*/  FMUL R20, R15.reuse, R6 ;  /* 0x000000060f147220 */ /* 0x040fe20000400000 */
[----:B------:R-:W-:Y:S01]  /*04a0*/  FMUL R6, R15, R0 ;  /* 0x000000000f067220 */ /* 0x000fe20000400000 */
[--C-:B----4-:R-:W-:Y:S01]  /*04b0*/  FADD R7, R8, -R16.reuse ;  /* 0x8000001008077221 */ /* 0x110fe20000000000 */
[--C-:B------:R-:W-:Y:S01]  /*04c0*/  FADD R9, R9, -R16.reuse ;  /* 0x8000001009097221 */ /* 0x100fe20000000000 */
[--C-:B------:R-:W-:Y:S01]  /*04d0*/  FADD R15, R10, -R16.reuse ;  /* 0x800000100a0f7221 */ /* 0x100fe20000000000 */
[C-C-:B-----5:R-:W-:Y:S01]  /*04e0*/  FFMA R0, R24.reuse, R5, R23.reuse ;  /* 0x0000000518007223 */ /* 0x160fe20000000017 */
[----:B------:R-:W-:Y:S01]  /*04f0*/  FADD R11, R11, -R16 ;  /* 0x800000100b0b7221 */ /* 0x000fe20000000000 */
[C-C-:B------:R-:W-:Y:S01]  /*0500*/  FFMA R4, R24.reuse, R4, R23.reuse ;  /* 0x0000000418047223 */ /* 0x140fe20000000017 */
[C-C-:B------:R-:W-:Y:S01]  /*0510*/  FFMA R5, R24.reuse, R20, R23.reuse ;  /* 0x0000001418057223 */ /* 0x140fe20000000017 */
[----:B------:R-:W-:Y:S01]  /*0520*/  FFMA R23, R24, R6, R23 ;  /* 0x0000000618177223 */ /* 0x000fe20000000017 */
[C---:B------:R-:W-:Y:S01]  /*0530*/  FMUL R7, R14.reuse, R7 ;  /* 0x000000070e077220 */ /* 0x040fe20000400000 */
[C---:B------:R-:W-:Y:S01]  /*0540*/  FMUL R8, R14.reuse, R9 ;  /* 0x000000090e087220 */ /* 0x040fe20000400000 */
[C---:B------:R-:W-:Y:S01]  /*0550*/  FMUL R6, R14.reuse, R15 ;  /* 0x0000000f0e067220 */ /* 0x040fe20000400000 */
[----:B------:R-:W-:Y:S01]  /*0560*/  FMUL R14, R14, R11 ;  /* 0x0000000b0e0e7220 */ /* 0x000fe20000400000 */
[C-C-:B------:R-:W-:Y:S01]  /*0570*/  FFMA R9, R12.reuse, R7, R13.reuse ;  /* 0x000000070c097223 */ /* 0x140fe2000000000d */
[C-C-:B------:R-:W-:Y:S01]  /*0580*/  FFMA R8, R12.reuse, R8, R13.reuse ;  /* 0x000000080c087223 */ /* 0x140fe2000000000d */
[C-C-:B------:R-:W-:Y:S01]  /*0590*/  FFMA R10, R12.reuse, R6, R13.reuse ;  /* 0x000000060c0a7223 */ /* 0x140fe2000000000d */
[----:B------:R-:W-:Y:S01]  /*05a0*/  FFMA R14, R12, R14, R13 ;  /* 0x0000000e0c0e7223 */ /* 0x000fe2000000000d */
[----:B------:R-:W-:-:S02]  /*05b0*/  FSETP.GEU.AND P6, PT, R23, RZ, PT ;  /* 0x000000ff1700720b */ /* 0x000fc40003fce000 */
[----:B------:R-:W-:Y:S02]  /*05c0*/  FSETP.GEU.AND P0, PT, R5, RZ, PT ;  /* 0x000000ff0500720b */ /* 0x000fe40003f0e000 */
[----:B------:R-:W-:Y:S02]  /*05d0*/  FSETP.GEU.AND P1, PT, R4, RZ, PT ;  /* 0x000000ff0400720b */ /* 0x000fe40003f2e000 */
[----:B------:R-:W-:Y:S02]  /*05e0*/  FSETP.GEU.AND P3, PT, R14, RZ, PT ;  /* 0x000000ff0e00720b */ /* 0x000fe40003f6e000 */
[----:B------:R-:W-:Y:S02]  /*05f0*/  SEL R7, R23, RZ, P6 ;  /* 0x000000ff17077207 */ /* 0x000fe40003000000 */
[----:B------:R-:W-:Y:S02]  /*0600*/  FSETP.GEU.AND P2, PT, R0, RZ, PT ;  /* 0x000000ff0000720b */ /* 0x000fe40003f4e000 */
[----:B------:R-:W-:-:S02]  /*0610*/  FSETP.GEU.AND P4, PT, R10, RZ, PT ;  /* 0x000000ff0a00720b */ /* 0x000fc40003f8e000 */
[----:B------:R-:W-:Y:S02]  /*0620*/  FSETP.GEU.AND P5, PT, R9, RZ, PT ;  /* 0x000000ff0900720b */ /* 0x000fe40003fae000 */
[----:B------:R-:W-:Y:S02]  /*0630*/  FSETP.GEU.AND P6, PT, R8, RZ, PT ;  /* 0x000000ff0800720b */ /* 0x000fe40003fce000 */
[----:B------:R-:W-:Y:S01]  /*0640*/  SEL R6, R5, RZ, P0 ;  /* 0x000000ff05067207 */ /* 0x000fe20000000000 */
[----:B0-----:R-:W-:Y:S01]  /*0650*/  IMAD.WIDE R2, R18, 0x4, R2 ;  /* 0x0000000412027825 */ /* 0x001fe200078e0202 */
[----:B------:R-:W-:Y:S02]  /*0660*/  SEL R5, R4, RZ, P1 ;  /* 0x000000ff04057207 */ /* 0x000fe40000800000 */
[----:B------:R-:W-:Y:S02]  /*0670*/  SEL R15, R14, RZ, P3 ;  /* 0x000000ff0e0f7207 */ /* 0x000fe40001800000 */
[----:B------:R-:W-:-:S02]  /*0680*/  SEL R4, R0, RZ, P2 ;  /* 0x000000ff00047207 */ /* 0x000fc40001000000 */
[----:B------:R-:W-:Y:S02]  /*0690*/  SEL R14, R10, RZ, P4 ;  /* 0x000000ff0a0e7207 */ /* 0x000fe40002000000 */
[----:B------:R-:W-:Y:S02]  /*06a0*/  SEL R12, R9, RZ, P5 ;  /* 0x000000ff090c7207 */ /* 0x000fe40002800000 */
[----:B------:R-:W-:Y:S01]  /*06b0*/  SEL R13, R8, RZ, P6 ;  /* 0x000000ff080d7207 */ /* 0x000fe20003000000 */
[----:B------:R-:W-:Y:S04]  /*06c0*/  STG.E.128 desc[UR4][R2.64], R4 ;  /* 0x0000000402007986 */ /* 0x000fe8000c101d04 */
[----:B------:R-:W-:Y:S01]  /*06d0*/  STG.E.128 desc[UR4][R2.64+0x800], R12 ;  /* 0x0008000c02007986 */ /* 0x000fe2000c101d04 */
[----:B------:R-:W-:Y:S05]  /*06e0*/  EXIT ;  /* 0x000000000000794d */ /* 0x000fea0003800000 */
.L_x_0:
[----:B------:R-:W-:-:S00]  /*06f0*/  BRA `(.L_x_0) ;  /* 0xfffffffc00fc7947 */ /* 0x000fc0000383ffff */
[----:B------:R-:W-:-:S00]  /*0700*/  NOP ;  /* 0x0000000000007918 */ /* 0x000fc00000000000 */
[----:B------:R-:W-:-:S00]  /*0710*/  NOP ;  /* 0x0000000000007918 */ /* 0x000fc00000000000 */
[----:B------:R-:W-:-:S00]  /*0720*/  NOP ;  /* 0x0000000000007918 */ /* 0x000fc00000000000 */
[----:B------:R-:W-:-:S00]  /*0730*/  NOP ;  /* 0x0000000000007918 */ /* 0x000fc00000000000 */
[----:B------:R-:W-:-:S00]  /*0740*/  NOP ;  /* 0x0000000000007918 */ /* 0x000fc00000000000 */
[----:B------:R-:W-:-:S00]  /*0750*/  NOP ;  /* 0x0000000000007918 */ /* 0x000fc00000000000 */
[----:B------:R-:W-:-:S00]  /*0760*/  NOP ;  /* 0x0000000000007918 */ /* 0x000fc00000000000 */
[----:B------:R-:W-:-:S00]  /*0770*/  NOP ;  /* 0x0000000000007918 */ /* 0x000fc00000000000 */
.L_x_1:


//--------------------- .nv.global.init           --------------------------
	.section	.nv.global.init,"aw",@progbits
.nv.global.init:
	.type		_$_str,@object
	.size		_$_str,(_$_str_$_2 - _$_str)
_$_str:
        /*0000*/ 	.byte	0x5f, 0x5f, 0x43, 0x55, 0x44, 0x41, 0x5f, 0x46, 0x54, 0x5a, 0x00
	.type		_$_str_$_2,@object
	.size		_$_str_$_2,(.L_1 - _$_str_$_2)
_$_str_$_2:
        /*000b*/ 	.byte	0x5f, 0x5f, 0x43, 0x55, 0x44, 0x41, 0x5f, 0x50, 0x52, 0x45, 0x43, 0x5f, 0x53, 0x51, 0x52, 0x54
        /*001b*/ 	.byte	0x00
.L_1:


//--------------------- .nv.constant0.triton_poi_fused__native_batch_norm_legit_no_training_relu_20 --------------------------
	.section	.nv.constant0.triton_poi_fused__native_batch_norm_legit_no_training_relu_20,"a",@progbits
	.sectionflags	@""
	.align	4
.nv.constant0.triton_poi_fused__native_batch_norm_legit_no_training_relu_20:
	.zero		580
